//
// Generated by NVIDIA NVVM Compiler
//
// Compiler Build ID: CL-36424714
// Cuda compilation tools, release 13.0, V13.0.88
// Based on NVVM 20.0.0
//

.version 9.0
.target sm_100
.address_size 64

	// .globl	_Z13softmaxKernelPfS_i
.extern .shared .align 16 .b8 shared_data[];

.visible .entry _Z13softmaxKernelPfS_i(
	.param .u64 .ptr .align 1 _Z13softmaxKernelPfS_i_param_0,
	.param .u64 .ptr .align 1 _Z13softmaxKernelPfS_i_param_1,
	.param .u32 _Z13softmaxKernelPfS_i_param_2
)
{
	.reg .pred 	%p<10>;
	.reg .b32 	%r<21>;
	.reg .b32 	%f<31>;
	.reg .b64 	%rd<9>;

	ld.param.u64 	%rd1, [_Z13softmaxKernelPfS_i_param_0];
	ld.param.u64 	%rd2, [_Z13softmaxKernelPfS_i_param_1];
	ld.param.u32 	%r9, [_Z13softmaxKernelPfS_i_param_2];
	mov.u32 	%r1, %tid.x;
	mov.u32 	%r10, %ctaid.x;
	mov.u32 	%r20, %ntid.x;
	mad.lo.s32 	%r3, %r10, %r20, %r1;
	setp.ge.s32 	%p1, %r3, %r9;
	mov.f32 	%f29, 0fFF800000;
	@%p1 bra 	$L__BB0_2;
	cvta.to.global.u64 	%rd3, %rd1;
	mul.wide.s32 	%rd4, %r3, 4;
	add.s64 	%rd5, %rd3, %rd4;
	ld.global.f32 	%f29, [%rd5];
$L__BB0_2:
	shl.b32 	%r11, %r1, 2;
	mov.u32 	%r12, shared_data;
	add.s32 	%r4, %r12, %r11;
	st.shared.f32 	[%r4], %f29;
	bar.sync 	0;
	setp.lt.u32 	%p2, %r20, 2;
	@%p2 bra 	$L__BB0_7;
	mov.u32 	%r19, %r20;
$L__BB0_4:
	shr.u32 	%r6, %r19, 1;
	setp.ge.u32 	%p3, %r1, %r6;
	@%p3 bra 	$L__BB0_6;
	ld.shared.f32 	%f8, [%r4];
	shl.b32 	%r13, %r6, 2;
	add.s32 	%r14, %r4, %r13;
	ld.shared.f32 	%f9, [%r14];
	max.f32 	%f10, %f8, %f9;
	st.shared.f32 	[%r4], %f10;
$L__BB0_6:
	bar.sync 	0;
	setp.gt.u32 	%p4, %r19, 3;
	mov.u32 	%r19, %r6;
	@%p4 bra 	$L__BB0_4;
$L__BB0_7:
	setp.ge.s32 	%p5, %r3, %r9;
	ld.shared.f32 	%f3, [shared_data];
	bar.sync 	0;
	mov.f32 	%f30, 0f00000000;
	@%p5 bra 	$L__BB0_9;
	sub.f32 	%f12, %f29, %f3;
	fma.rn.f32 	%f13, %f12, 0f3BBB989D, 0f3F000000;
	cvt.sat.f32.f32 	%f14, %f13;
	mov.f32 	%f15, 0f4B400001;
	mov.f32 	%f16, 0f437C0000;
	fma.rm.f32 	%f17, %f14, %f16, %f15;
	add.f32 	%f18, %f17, 0fCB40007F;
	neg.f32 	%f19, %f18;
	fma.rn.f32 	%f20, %f12, 0f3FB8AA3B, %f19;
	fma.rn.f32 	%f21, %f12, 0f32A57060, %f20;
	mov.b32 	%r15, %f17;
	shl.b32 	%r16, %r15, 23;
	mov.b32 	%f22, %r16;
	ex2.approx.ftz.f32 	%f23, %f21;
	mul.f32 	%f30, %f23, %f22;
$L__BB0_9:
	setp.lt.u32 	%p6, %r20, 2;
	st.shared.f32 	[%r4], %f30;
	bar.sync 	0;
	@%p6 bra 	$L__BB0_13;
$L__BB0_10:
	shr.u32 	%r8, %r20, 1;
	setp.ge.u32 	%p7, %r1, %r8;
	@%p7 bra 	$L__BB0_12;
	shl.b32 	%r17, %r8, 2;
	add.s32 	%r18, %r4, %r17;
	ld.shared.f32 	%f24, [%r18];
	ld.shared.f32 	%f25, [%r4];
	add.f32 	%f26, %f24, %f25;
	st.shared.f32 	[%r4], %f26;
$L__BB0_12:
	bar.sync 	0;
	setp.gt.u32 	%p8, %r20, 3;
	mov.u32 	%r20, %r8;
	@%p8 bra 	$L__BB0_10;
$L__BB0_13:
	setp.ge.s32 	%p9, %r3, %r9;
	ld.shared.f32 	%f6, [shared_data];
	bar.sync 	0;
	@%p9 bra 	$L__BB0_15;
	ld.shared.f32 	%f27, [%r4];
	div.rn.f32 	%f28, %f27, %f6;
	cvta.to.global.u64 	%rd6, %rd2;
	mul.wide.s32 	%rd7, %r3, 4;
	add.s64 	%rd8, %rd6, %rd7;
	st.global.f32 	[%rd8], %f28;
$L__BB0_15:
	ret;

}


// ===== COMPILED SASS (sm_100) =====

	.target	sm_100

	.elftype	@"ET_EXEC"


//--------------------- .note.nv.tkinfo           --------------------------
	.section	.note.nv.tkinfo,"",@"SHT_NOTE"
	.sectionflags	@"SHF_NOTE_NV_TKINFO"
	.tkinfo
        /*0018*/ 	.word	0x00000002
        /*0030*/ 	.string	""
        /*0030*/ 	.string	"ptxas"
        /*0030*/ 	.string	"Cuda compilation tools, release 13.0, V13.0.88"
        /*0030*/ 	.string	"Build cuda_13.0.r13.0/compiler.36424714_0"
        /*0030*/ 	.string	"-arch sm_100 -m 64 "



//--------------------- .note.nv.cuinfo           --------------------------
	.section	.note.nv.cuinfo,"",@"SHT_NOTE"
	.sectionflags	@"SHF_NOTE_NV_CUINFO"
        /*0018*/ 	.short	0x0002
        /*001a*/ 	.short	0x0064
        /*001c*/ 	.short	0x0082
	.zero		2


//--------------------- .nv.info                  --------------------------
	.section	.nv.info,"",@"SHT_CUDA_INFO"
	.align	4


	//----- nvinfo : EIATTR_REGCOUNT
	.align		4
        /*0000*/ 	.byte	0x04, 0x2f
        /*0002*/ 	.short	(.L_1 - .L_0)
	.align		4
.L_0:
        /*0004*/ 	.word	index@(_Z13softmaxKernelPfS_i)
        /*0008*/ 	.word	0x00000010


	//----- nvinfo : EIATTR_FRAME_SIZE
	.align		4
.L_1:
        /*000c*/ 	.byte	0x04, 0x11
        /*000e*/ 	.short	(.L_3 - .L_2)
	.align		4
.L_2:
        /*0010*/ 	.word	index@($__internal_0_$__cuda_sm3x_div_rn_noftz_f32_slowpath)
        /*0014*/ 	.word	0x00000000


	//----- nvinfo : EIATTR_FRAME_SIZE
	.align		4
.L_3:
        /*0018*/ 	.byte	0x04, 0x11
        /*001a*/ 	.short	(.L_5 - .L_4)
	.align		4
.L_4:
        /*001c*/ 	.word	index@(_Z13softmaxKernelPfS_i)
        /*0020*/ 	.word	0x00000000


	//----- nvinfo : EIATTR_MIN_STACK_SIZE
	.align		4
.L_5:
        /*0024*/ 	.byte	0x04, 0x12
        /*0026*/ 	.short	(.L_7 - .L_6)
	.align		4
.L_6:
        /*0028*/ 	.word	index@(_Z13softmaxKernelPfS_i)
        /*002c*/ 	.word	0x00000000
.L_7:


//--------------------- .nv.compat                --------------------------
	.section	.nv.compat,"",@"SHT_CUDA_COMPAT_INFO"
	.align	4
        /*0000*/ 	.byte	0x02, 0x09, 0x00, 0x00, 0x02, 0x02, 0x01, 0x00, 0x02, 0x05, 0x05, 0x00, 0x03, 0x07, 0x01, 0x01
        /*0010*/ 	.byte	0x02, 0x03, 0x00, 0x00, 0x02, 0x06, 0x01, 0x00, 0x04, 0x0b, 0x08, 0x00, 0x01, 0x00, 0x00, 0x00
        /*0020*/ 	.byte	0x00, 0x00, 0x00, 0x00


//--------------------- .nv.info._Z13softmaxKernelPfS_i --------------------------
	.section	.nv.info._Z13softmaxKernelPfS_i,"",@"SHT_CUDA_INFO"
	.sectionflags	@""
	.align	4


	//----- nvinfo : EIATTR_CUDA_API_VERSION
	.align		4
        /*0000*/ 	.byte	0x04, 0x37
        /*0002*/ 	.short	(.L_9 - .L_8)
.L_8:
        /*0004*/ 	.word	0x00000082


	//----- nvinfo : EIATTR_KPARAM_INFO
	.align		4
.L_9:
        /*0008*/ 	.byte	0x04, 0x17
        /*000a*/ 	.short	(.L_11 - .L_10)
.L_10:
        /*000c*/ 	.word	0x00000000
        /*0010*/ 	.short	0x0002
        /*0012*/ 	.short	0x0010
        /*0014*/ 	.byte	0x00, 0xf0, 0x11, 0x00


	//----- nvinfo : EIATTR_KPARAM_INFO
	.align		4
.L_11:
        /*0018*/ 	.byte	0x04, 0x17
        /*001a*/ 	.short	(.L_13 - .L_12)
.L_12:
        /*001c*/ 	.word	0x00000000
        /*0020*/ 	.short	0x0001
        /*0022*/ 	.short	0x0008
        /*0024*/ 	.byte	0x00, 0xf5, 0x21, 0x00


	//----- nvinfo : EIATTR_KPARAM_INFO
	.align		4
.L_13:
        /*0028*/ 	.byte	0x04, 0x17
        /*002a*/ 	.short	(.L_15 - .L_14)
.L_14:
        /*002c*/ 	.word	0x00000000
        /*0030*/ 	.short	0x0000
        /*0032*/ 	.short	0x0000
        /*0034*/ 	.byte	0x00, 0xf5, 0x21, 0x00


	//----- nvinfo : EIATTR_SPARSE_MMA_MASK
	.align		4
.L_15:
        /*0038*/ 	.byte	0x03, 0x50
        /*003a*/ 	.short	0x0000


	//----- nvinfo : EIATTR_MAXREG_COUNT
	.align		4
        /*003c*/ 	.byte	0x03, 0x1b
        /*003e*/ 	.short	0x00ff


	//----- nvinfo : EIATTR_NUM_BARRIERS
	.align		4
        /*0040*/ 	.byte	0x02, 0x4c
        /*0042*/ 	.byte	0x01
	.zero		1


	//----- nvinfo : EIATTR_MERCURY_ISA_VERSION
	.align		4
        /*0044*/ 	.byte	0x03, 0x5f
        /*0046*/ 	.short	0x0101


	//----- nvinfo : EIATTR_VRC_CTA_INIT_COUNT
	.align		4
        /*0048*/ 	.byte	0x02, 0x4a
	.zero		1
	.zero		1


	//----- nvinfo : EIATTR_EXIT_INSTR_OFFSETS
	.align		4
        /*004c*/ 	.byte	0x04, 0x1c
        /*004e*/ 	.short	(.L_17 - .L_16)


	//   ....[0]....
.L_16:
        /*0050*/ 	.word	0x000004c0


	//   ....[1]....
        /*0054*/ 	.word	0x000005e0


	//----- nvinfo : EIATTR_CRS_STACK_SIZE
	.align		4
.L_17:
        /*0058*/ 	.byte	0x04, 0x1e
        /*005a*/ 	.short	(.L_19 - .L_18)
.L_18:
        /*005c*/ 	.word	0x00000000


	//----- nvinfo : EIATTR_CBANK_PARAM_SIZE
	.align		4
.L_19:
        /*0060*/ 	.byte	0x03, 0x19
        /*0062*/ 	.short	0x0014


	//----- nvinfo : EIATTR_PARAM_CBANK
	.align		4
        /*0064*/ 	.byte	0x04, 0x0a
        /*0066*/ 	.short	(.L_21 - .L_20)
	.align		4
.L_20:
        /*0068*/ 	.word	index@(.nv.constant0._Z13softmaxKernelPfS_i)
        /*006c*/ 	.short	0x0380
        /*006e*/ 	.short	0x0014


	//----- nvinfo : EIATTR_SW_WAR
	.align		4
.L_21:
        /*0070*/ 	.byte	0x04, 0x36
        /*0072*/ 	.short	(.L_23 - .L_22)
.L_22:
        /*0074*/ 	.word	0x00000008
.L_23:


//--------------------- .nv.callgraph             --------------------------
	.section	.nv.callgraph,"",@"SHT_CUDA_CALLGRAPH"
	.align	4
	.sectionentsize	8
	.align		4
        /*0000*/ 	.word	0x00000000
	.align		4
        /*0004*/ 	.word	0xffffffff
	.align		4
        /*0008*/ 	.word	0x00000000
	.align		4
        /*000c*/ 	.word	0xfffffffe
	.align		4
        /*0010*/ 	.word	0x00000000
	.align		4
        /*0014*/ 	.word	0xfffffffd
	.align		4
        /*0018*/ 	.word	0x00000000
	.align		4
        /*001c*/ 	.word	0xfffffffc


//--------------------- .text._Z13softmaxKernelPfS_i --------------------------
	.section	.text._Z13softmaxKernelPfS_i,"ax",@progbits
	.align	128
        .global         _Z13softmaxKernelPfS_i
        .type           _Z13softmaxKernelPfS_i,@function
        .size           _Z13softmaxKernelPfS_i,(.L_x_20 - _Z13softmaxKernelPfS_i)
        .other          _Z13softmaxKernelPfS_i,@"STO_CUDA_ENTRY STV_DEFAULT"
_Z13softmaxKernelPfS_i:
.text._Z13softmaxKernelPfS_i:
[----:B------:R-:W-:Y:S01]  /*0000*/  LDC R1, c[0x0][0x37c] ;  /* 0x0000df00ff017b82 */ /* 0x000fe20000000800 */
[----:B------:R-:W0:Y:S07]  /*0010*/  S2R R0, SR_TID.X ;  /* 0x0000000000007919 */ /* 0x000e2e0000002100 */
[----:B------:R-:W0:Y:S01]  /*0020*/  S2UR UR4, SR_CTAID.X ;  /* 0x00000000000479c3 */ /* 0x000e220000002500 */
[----:B------:R-:W1:Y:S01]  /*0030*/  LDCU UR5, c[0x0][0x390] ;  /* 0x00007200ff0577ac */ /* 0x000e620008000800 */
[----:B------:R-:W-:Y:S01]  /*0040*/  IMAD.MOV.U32 R6, RZ, RZ, -0x800000 ;  /* 0xff800000ff067424 */ /* 0x000fe200078e00ff */
[----:B------:R-:W2:Y:S05]  /*0050*/  LDCU.64 UR6, c[0x0][0x358] ;  /* 0x00006b00ff0677ac */ /* 0x000eaa0008000a00 */
[----:B------:R-:W0:Y:S02]  /*0060*/  LDC R3, c[0x0][0x360] ;  /* 0x0000d800ff037b82 */ /* 0x000e240000000800 */
[----:B0-----:R-:W-:-:S05]  /*0070*/  IMAD R2, R3, UR4, R0 ;  /* 0x0000000403027c24 */ /* 0x001fca000f8e0200 */
[----:B-1----:R-:W-:-:S13]  /*0080*/  ISETP.GE.AND P0, PT, R2, UR5, PT ;  /* 0x0000000502007c0c */ /* 0x002fda000bf06270 */
[----:B------:R-:W0:Y:S02]  /*0090*/  @!P0 LDC.64 R4, c[0x0][0x380] ;  /* 0x0000e000ff048b82 */ /* 0x000e240000000a00 */
[----:B0-----:R-:W-:-:S05]  /*00a0*/  @!P0 IMAD.WIDE R4, R2, 0x4, R4 ;  /* 0x0000000402048825 */ /* 0x001fca00078e0204 */
[----:B--2---:R-:W2:Y:S01]  /*00b0*/  @!P0 LDG.E R6, desc[UR6][R4.64] ;  /* 0x0000000604068981 */ /* 0x004ea2000c1e1900 */
[----:B------:R-:W0:Y:S01]  /*00c0*/  S2UR UR5, SR_CgaCtaId ;  /* 0x00000000000579c3 */ /* 0x000e220000008800 */
[----:B------:R-:W-:Y:S01]  /*00d0*/  UMOV UR4, 0x400 ;  /* 0x0000040000047882 */ /* 0x000fe20000000000 */
[----:B------:R-:W-:Y:S01]  /*00e0*/  ISETP.GE.U32.AND P0, PT, R3, 0x2, PT ;  /* 0x000000020300780c */ /* 0x000fe20003f06070 */
[----:B0-----:R-:W-:-:S06]  /*00f0*/  ULEA UR4, UR5, UR4, 0x18 ;  /* 0x0000000405047291 */ /* 0x001fcc000f8ec0ff */
[----:B------:R-:W-:-:S05]  /*0100*/  LEA R7, R0, UR4, 0x2 ;  /* 0x0000000400077c11 */ /* 0x000fca000f8e10ff */
[----:B--2---:R0:W-:Y:S01]  /*0110*/  STS [R7], R6 ;  /* 0x0000000607007388 */ /* 0x0041e20000000800 */
[----:B------:R-:W-:Y:S06]  /*0120*/  BAR.SYNC.DEFER_BLOCKING 0x0 ;  /* 0x0000000000007b1d */ /* 0x000fec0000010000 */
[----:B------:R-:W-:Y:S05]  /*0130*/  @!P0 BRA `(.L_x_0) ;  /* 0x0000000000308947 */ /* 0x000fea0003800000 */
[----:B------:R-:W-:-:S07]  /*0140*/  IMAD.MOV.U32 R4, RZ, RZ, R3 ;  /* 0x000000ffff047224 */ /* 0x000fce00078e0003 */
.L_x_1:
[----:B------:R-:W-:-:S04]  /*0150*/  SHF.R.U32.HI R9, RZ, 0x1, R4 ;  /* 0x00000001ff097819 */ /* 0x000fc80000011604 */
[----:B------:R-:W-:-:S13]  /*0160*/  ISETP.GE.U32.AND P0, PT, R0, R9, PT ;  /* 0x000000090000720c */ /* 0x000fda0003f06070 */
[----:B------:R-:W-:Y:S01]  /*0170*/  @!P0 IMAD R8, R9, 0x4, R7 ;  /* 0x0000000409088824 */ /* 0x000fe200078e0207 */
[----:B------:R-:W-:Y:S05]  /*0180*/  @!P0 LDS R5, [R7] ;  /* 0x0000000007058984 */ /* 0x000fea0000000800 */
[----:B------:R-:W1:Y:S02]  /*0190*/  @!P0 LDS R8, [R8] ;  /* 0x0000000008088984 */ /* 0x000e640000000800 */
[----:B-1----:R-:W-:-:S05]  /*01a0*/  @!P0 FMNMX R10, R5, R8, !PT ;  /* 0x00000008050a8209 */ /* 0x002fca0007800000 */
[----:B------:R1:W-:Y:S01]  /*01b0*/  @!P0 STS [R7], R10 ;  /* 0x0000000a07008388 */ /* 0x0003e20000000800 */
[----:B------:R-:W-:Y:S01]  /*01c0*/  BAR.SYNC.DEFER_BLOCKING 0x0 ;  /* 0x0000000000007b1d */ /* 0x000fe20000010000 */
[----:B------:R-:W-:Y:S01]  /*01d0*/  ISETP.GT.U32.AND P0, PT, R4, 0x3, PT ;  /* 0x000000030400780c */ /* 0x000fe20003f04070 */
[----:B------:R-:W-:-:S12]  /*01e0*/  IMAD.MOV.U32 R4, RZ, RZ, R9 ;  /* 0x000000ffff047224 */ /* 0x000fd800078e0009 */
[----:B-1----:R-:W-:Y:S05]  /*01f0*/  @P0 BRA `(.L_x_1) ;  /* 0xfffffffc00d40947 */ /* 0x002fea000383ffff */
.L_x_0:
[----:B------:R-:W1:Y:S01]  /*0200*/  S2UR UR5, SR_CgaCtaId ;  /* 0x00000000000579c3 */ /* 0x000e620000008800 */
[----:B------:R-:W2:Y:S01]  /*0210*/  LDCU UR8, c[0x0][0x390] ;  /* 0x00007200ff0877ac */ /* 0x000ea20008000800 */
[----:B------:R-:W-:Y:S01]  /*0220*/  BSSY.RECONVERGENT B0, `(.L_x_2) ;  /* 0x0000014000007945 */ /* 0x000fe20003800200 */
[----:B------:R-:W-:Y:S01]  /*0230*/  ISETP.GE.U32.AND P1, PT, R3, 0x2, PT ;  /* 0x000000020300780c */ /* 0x000fe20003f26070 */
[----:B------:R-:W-:Y:S01]  /*0240*/  IMAD.MOV.U32 R4, RZ, RZ, RZ ;  /* 0x000000ffff047224 */ /* 0x000fe200078e00ff */
[----:B------:R-:W-:Y:S01]  /*0250*/  UMOV UR4, 0x400 ;  /* 0x0000040000047882 */ /* 0x000fe20000000000 */
[----:B--2---:R-:W-:Y:S01]  /*0260*/  ISETP.GE.AND P0, PT, R2, UR8, PT ;  /* 0x0000000802007c0c */ /* 0x004fe2000bf06270 */
[----:B-1----:R-:W-:-:S09]  /*0270*/  ULEA UR4, UR5, UR4, 0x18 ;  /* 0x0000000405047291 */ /* 0x002fd2000f8ec0ff */
[----:B------:R-:W1:Y:S01]  /*0280*/  LDS R5, [UR4] ;  /* 0x00000004ff057984 */ /* 0x000e620008000800 */
[----:B------:R-:W-:Y:S06]  /*0290*/  BAR.SYNC.DEFER_BLOCKING 0x0 ;  /* 0x0000000000007b1d */ /* 0x000fec0000010000 */
[----:B------:R-:W-:Y:S05]  /*02a0*/  @P0 BRA `(.L_x_3) ;  /* 0x00000000002c0947 */ /* 0x000fea0003800000 */
[----:B------:R-:W-:Y:S02]  /*02b0*/  IMAD.MOV.U32 R4, RZ, RZ, 0x3bbb989d ;  /* 0x3bbb989dff047424 */ /* 0x000fe400078e00ff */
[----:B-1----:R-:W-:Y:S01]  /*02c0*/  FADD R5, -R5, R6 ;  /* 0x0000000605057221 */ /* 0x002fe20000000100 */
[----:B------:R-:W-:-:S03]  /*02d0*/  IMAD.MOV.U32 R9, RZ, RZ, 0x437c0000 ;  /* 0x437c0000ff097424 */ /* 0x000fc600078e00ff */
[----:B------:R-:W-:-:S04]  /*02e0*/  FFMA.SAT R4, R5, R4, 0.5 ;  /* 0x3f00000005047423 */ /* 0x000fc80000002004 */
[----:B------:R-:W-:-:S04]  /*02f0*/  FFMA.RM R4, R4, R9, 12582913 ;  /* 0x4b40000104047423 */ /* 0x000fc80000004009 */
[C---:B0-----:R-:W-:Y:S01]  /*0300*/  FADD R6, R4.reuse, -12583039 ;  /* 0xcb40007f04067421 */ /* 0x041fe20000000000 */
[----:B------:R-:W-:-:S03]  /*0310*/  IMAD.SHL.U32 R4, R4, 0x800000, RZ ;  /* 0x0080000004047824 */ /* 0x000fc600078e00ff */
[----:B------:R-:W-:-:S04]  /*0320*/  FFMA R6, R5, 1.4426950216293334961, -R6 ;  /* 0x3fb8aa3b05067823 */ /* 0x000fc80000000806 */
[----:B------:R-:W-:-:S04]  /*0330*/  FFMA R6, R5, 1.925963033500011079e-08, R6 ;  /* 0x32a5706005067823 */ /* 0x000fc80000000006 */
[----:B------:R-:W0:Y:S02]  /*0340*/  MUFU.EX2 R5, R6 ;  /* 0x0000000600057308 */ /* 0x000e240000000800 */
[----:B0-----:R-:W-:-:S07]  /*0350*/  FMUL R4, R4, R5 ;  /* 0x0000000504047220 */ /* 0x001fce0000400000 */
.L_x_3:
[----:B------:R-:W-:Y:S05]  /*0360*/  BSYNC.RECONVERGENT B0 ;  /* 0x0000000000007941 */ /* 0x000fea0003800200 */
.L_x_2:
[----:B------:R2:W-:Y:S01]  /*0370*/  STS [R7], R4 ;  /* 0x0000000407007388 */ /* 0x0005e20000000800 */
[----:B------:R-:W-:Y:S06]  /*0380*/  BAR.SYNC.DEFER_BLOCKING 0x0 ;  /* 0x0000000000007b1d */ /* 0x000fec0000010000 */
[----:B------:R-:W-:Y:S05]  /*0390*/  @!P1 BRA `(.L_x_4) ;  /* 0x00000000002c9947 */ /* 0x000fea0003800000 */
.L_x_5:
[----:B------:R-:W-:-:S04]  /*03a0*/  SHF.R.U32.HI R8, RZ, 0x1, R3 ;  /* 0x00000001ff087819 */ /* 0x000fc80000011603 */
[----:B------:R-:W-:-:S13]  /*03b0*/  ISETP.GE.U32.AND P0, PT, R0, R8, PT ;  /* 0x000000080000720c */ /* 0x000fda0003f06070 */
[----:B--2---:R-:W-:Y:S01]  /*03c0*/  @!P0 IMAD R4, R8, 0x4, R7 ;  /* 0x0000000408048824 */ /* 0x004fe200078e0207 */
[----:B-1----:R-:W-:Y:S05]  /*03d0*/  @!P0 LDS R5, [R7] ;  /* 0x0000000007058984 */ /* 0x002fea0000000800 */
[----:B------:R-:W0:Y:S02]  /*03e0*/  @!P0 LDS R4, [R4] ;  /* 0x0000000004048984 */ /* 0x000e240000000800 */
[----:B0-----:R-:W-:-:S05]  /*03f0*/  @!P0 FADD R6, R4, R5 ;  /* 0x0000000504068221 */ /* 0x001fca0000000000 */
[----:B------:R3:W-:Y:S01]  /*0400*/  @!P0 STS [R7], R6 ;  /* 0x0000000607008388 */ /* 0x0007e20000000800 */
[----:B------:R-:W-:Y:S01]  /*0410*/  BAR.SYNC.DEFER_BLOCKING 0x0 ;  /* 0x0000000000007b1d */ /* 0x000fe20000010000 */
[----:B------:R-:W-:Y:S01]  /*0420*/  ISETP.GT.U32.AND P0, PT, R3, 0x3, PT ;  /* 0x000000030300780c */ /* 0x000fe20003f04070 */
[----:B------:R-:W-:-:S12]  /*0430*/  IMAD.MOV.U32 R3, RZ, RZ, R8 ;  /* 0x000000ffff037224 */ /* 0x000fd800078e0008 */
[----:B---3--:R-:W-:Y:S05]  /*0440*/  @P0 BRA `(.L_x_5) ;  /* 0xfffffffc00d40947 */ /* 0x008fea000383ffff */
.L_x_4:
[----:B------:R-:W3:Y:S01]  /*0450*/  S2UR UR5, SR_CgaCtaId ;  /* 0x00000000000579c3 */ /* 0x000ee20000008800 */
[----:B------:R-:W-:Y:S01]  /*0460*/  UMOV UR4, 0x400 ;  /* 0x0000040000047882 */ /* 0x000fe20000000000 */
[----:B------:R-:W4:Y:S02]  /*0470*/  LDCU UR8, c[0x0][0x390] ;  /* 0x00007200ff0877ac */ /* 0x000f240008000800 */
[----:B----4-:R-:W-:Y:S01]  /*0480*/  ISETP.GE.AND P0, PT, R2, UR8, PT ;  /* 0x0000000802007c0c */ /* 0x010fe2000bf06270 */
[----:B---3--:R-:W-:-:S09]  /*0490*/  ULEA UR4, UR5, UR4, 0x18 ;  /* 0x0000000405047291 */ /* 0x008fd2000f8ec0ff */
[----:B------:R-:W3:Y:S01]  /*04a0*/  LDS R3, [UR4] ;  /* 0x00000004ff037984 */ /* 0x000ee20008000800 */
[----:B------:R-:W-:Y:S06]  /*04b0*/  BAR.SYNC.DEFER_BLOCKING 0x0 ;  /* 0x0000000000007b1d */ /* 0x000fec0000010000 */
[----:B------:R-:W-:Y:S05]  /*04c0*/  @P0 EXIT ;  /* 0x000000000000094d */ /* 0x000fea0003800000 */
[----:B------:R-:W4:Y:S01]  /*04d0*/  LDS R0, [R7] ;  /* 0x0000000007007984 */ /* 0x000f220000000800 */
[----:B--23--:R-:W1:Y:S01]  /*04e0*/  MUFU.RCP R4, R3 ;  /* 0x0000000300047308 */ /* 0x00ce620000001000 */
[----:B------:R-:W-:Y:S01]  /*04f0*/  BSSY.RECONVERGENT B0, `(.L_x_6) ;  /* 0x000000b000007945 */ /* 0x000fe20003800200 */
[----:B-1----:R-:W-:-:S04]  /*0500*/  FFMA R5, -R3, R4, 1 ;  /* 0x3f80000003057423 */ /* 0x002fc80000000104 */
[----:B------:R-:W-:Y:S02]  /*0510*/  FFMA R5, R4, R5, R4 ;  /* 0x0000000504057223 */ /* 0x000fe40000000004 */
[----:B----4-:R-:W1:Y:S02]  /*0520*/  FCHK P0, R0, R3 ;  /* 0x0000000300007302 */ /* 0x010e640000000000 */
[----:B------:R-:W-:-:S04]  /*0530*/  FFMA R4, R0, R5, RZ ;  /* 0x0000000500047223 */ /* 0x000fc800000000ff */
[----:B0-----:R-:W-:-:S04]  /*0540*/  FFMA R6, -R3, R4, R0 ;  /* 0x0000000403067223 */ /* 0x001fc80000000100 */
[----:B------:R-:W-:Y:S01]  /*0550*/  FFMA R9, R5, R6, R4 ;  /* 0x0000000605097223 */ /* 0x000fe20000000004 */
[----:B-1----:R-:W-:Y:S06]  /*0560*/  @!P0 BRA `(.L_x_7) ;  /* 0x00000000000c8947 */ /* 0x002fec0003800000 */
[----:B------:R-:W-:-:S07]  /*0570*/  MOV R4, 0x590 ;  /* 0x0000059000047802 */ /* 0x000fce0000000f00 */
[----:B------:R-:W-:Y:S05]  /*0580*/  CALL.REL.NOINC `($__internal_0_$__cuda_sm3x_div_rn_noftz_f32_slowpath) ;  /* 0x0000000000187944 */ /* 0x000fea0003c00000 */
[----:B------:R-:W-:-:S07]  /*0590*/  IMAD.MOV.U32 R9, RZ, RZ, R0 ;  /* 0x000000ffff097224 */ /* 0x000fce00078e0000 */
.L_x_7:
[----:B------:R-:W-:Y:S05]  /*05a0*/  BSYNC.RECONVERGENT B0 ;  /* 0x0000000000007941 */ /* 0x000fea0003800200 */
.L_x_6:
[----:B------:R-:W0:Y:S02]  /*05b0*/  LDC.64 R4, c[0x0][0x388] ;  /* 0x0000e200ff047b82 */ /* 0x000e240000000a00 */
[----:B0-----:R-:W-:-:S05]  /*05c0*/  IMAD.WIDE R2, R2, 0x4, R4 ;  /* 0x0000000402027825 */ /* 0x001fca00078e0204 */
[----:B------:R-:W-:Y:S01]  /*05d0*/  STG.E desc[UR6][R2.64], R9 ;  /* 0x0000000902007986 */ /* 0x000fe2000c101906 */
[----:B------:R-:W-:Y:S05]  /*05e0*/  EXIT ;  /* 0x000000000000794d */ /* 0x000fea0003800000 */
        .weak           $__internal_0_$__cuda_sm3x_div_rn_noftz_f32_slowpath
        .type           $__internal_0_$__cuda_sm3x_div_rn_noftz_f32_slowpath,@function
        .size           $__internal_0_$__cuda_sm3x_div_rn_noftz_f32_slowpath,(.L_x_20 - $__internal_0_$__cuda_sm3x_div_rn_noftz_f32_slowpath)
$__internal_0_$__cuda_sm3x_div_rn_noftz_f32_slowpath:
[--C-:B------:R-:W-:Y:S01]  /*05f0*/  SHF.R.U32.HI R6, RZ, 0x17, R3.reuse ;  /* 0x00000017ff067819 */ /* 0x100fe20000011603 */
[----:B------:R-:W-:Y:S01]  /*0600*/  BSSY.RECONVERGENT B1, `(.L_x_8) ;  /* 0x0000064000017945 */ /* 0x000fe20003800200 */
[--C-:B------:R-:W-:Y:S01]  /*0610*/  SHF.R.U32.HI R5, RZ, 0x17, R0.reuse ;  /* 0x00000017ff057819 */ /* 0x100fe20000011600 */
[----:B------:R-:W-:Y:S01]  /*0620*/  IMAD.MOV.U32 R7, RZ, RZ, R0 ;  /* 0x000000ffff077224 */ /* 0x000fe200078e0000 */
[----:B------:R-:W-:Y:S01]  /*0630*/  LOP3.LUT R6, R6, 0xff, RZ, 0xc0, !PT ;  /* 0x000000ff06067812 */ /* 0x000fe200078ec0ff */
[----:B------:R-:W-:Y:S01]  /*0640*/  IMAD.MOV.U32 R8, RZ, RZ, R3 ;  /* 0x000000ffff087224 */ /* 0x000fe200078e0003 */
[----:B------:R-:W-:-:S03]  /*0650*/  LOP3.LUT R5, R5, 0xff, RZ, 0xc0, !PT ;  /* 0x000000ff05057812 */ /* 0x000fc600078ec0ff */
[----:B------:R-:W-:Y:S02]  /*0660*/  VIADD R11, R6, 0xffffffff ;  /* 0xffffffff060b7836 */ /* 0x000fe40000000000 */
[----:B------:R-:W-:-:S03]  /*0670*/  VIADD R10, R5, 0xffffffff ;  /* 0xffffffff050a7836 */ /* 0x000fc60000000000 */
[----:B------:R-:W-:-:S04]  /*0680*/  ISETP.GT.U32.AND P0, PT, R11, 0xfd, PT ;  /* 0x000000fd0b00780c */ /* 0x000fc80003f04070 */
[----:B------:R-:W-:-:S13]  /*0690*/  ISETP.GT.U32.OR P0, PT, R10, 0xfd, P0 ;  /* 0x000000fd0a00780c */ /* 0x000fda0000704470 */
[----:B------:R-:W-:Y:S01]  /*06a0*/  @!P0 IMAD.MOV.U32 R9, RZ, RZ, RZ ;  /* 0x000000ffff098224 */ /* 0x000fe200078e00ff */
[----:B------:R-:W-:Y:S06]  /*06b0*/  @!P0 BRA `(.L_x_9) ;  /* 0x00000000005c8947 */ /* 0x000fec0003800000 */
[----:B------:R-:W-:Y:S02]  /*06c0*/  FSETP.GTU.FTZ.AND P0, PT, |R0|, +INF , PT ;  /* 0x7f8000000000780b */ /* 0x000fe40003f1c200 */
[----:B------:R-:W-:-:S04]  /*06d0*/  FSETP.GTU.FTZ.AND P1, PT, |R3|, +INF , PT ;  /* 0x7f8000000300780b */ /* 0x000fc80003f3c200 */
[----:B------:R-:W-:-:S13]  /*06e0*/  PLOP3.LUT P0, PT, P0, P1, PT, 0xf8, 0x8f ;  /* 0x00000000008f781c */ /* 0x000fda0000703f70 */
[----:B------:R-:W-:Y:S05]  /*06f0*/  @P0 BRA `(.L_x_10) ;  /* 0x00000004004c0947 */ /* 0x000fea0003800000 */
[----:B------:R-:W-:-:S13]  /*0700*/  LOP3.LUT P0, RZ, R8, 0x7fffffff, R7, 0xc8, !PT ;  /* 0x7fffffff08ff7812 */ /* 0x000fda000780c807 */
[----:B------:R-:W-:Y:S05]  /*0710*/  @!P0 BRA `(.L_x_11) ;  /* 0x00000004003c8947 */ /* 0x000fea0003800000 */
[C---:B------:R-:W-:Y:S02]  /*0720*/  FSETP.NEU.FTZ.AND P2, PT, |R0|.reuse, +INF , PT ;  /* 0x7f8000000000780b */ /* 0x040fe40003f5d200 */
[----:B------:R-:W-:Y:S02]  /*0730*/  FSETP.NEU.FTZ.AND P1, PT, |R3|, +INF , PT ;  /* 0x7f8000000300780b */ /* 0x000fe40003f3d200 */
[----:B------:R-:W-:-:S11]  /*0740*/  FSETP.NEU.FTZ.AND P0, PT, |R0|, +INF , PT ;  /* 0x7f8000000000780b */ /* 0x000fd60003f1d200 */
[----:B------:R-:W-:Y:S05]  /*0750*/  @!P1 BRA !P2, `(.L_x_11) ;  /* 0x00000004002c9947 */ /* 0x000fea0005000000 */
[----:B------:R-:W-:-:S04]  /*0760*/  LOP3.LUT P2, RZ, R7, 0x7fffffff, RZ, 0xc0, !PT ;  /* 0x7fffffff07ff7812 */ /* 0x000fc8000784c0ff */
[----:B------:R-:W-:-:S13]  /*0770*/  PLOP3.LUT P1, PT, P1, P2, PT, 0x2f, 0xf2 ;  /* 0x0000000000f2781c */ /* 0x000fda0000f24577 */
[----:B------:R-:W-:Y:S05]  /*0780*/  @P1 BRA `(.L_x_12) ;  /* 0x0000000400181947 */ /* 0x000fea0003800000 */
[----:B------:R-:W-:-:S04]  /*0790*/  LOP3.LUT P1, RZ, R8, 0x7fffffff, RZ, 0xc0, !PT ;  /* 0x7fffffff08ff7812 */ /* 0x000fc8000782c0ff */
[----:B------:R-:W-:-:S13]  /*07a0*/  PLOP3.LUT P0, PT, P0, P1, PT, 0x2f, 0xf2 ;  /* 0x0000000000f2781c */ /* 0x000fda0000702577 */
[----:B------:R-:W-:Y:S05]  /*07b0*/  @P0 BRA `(.L_x_13) ;  /* 0x0000000400000947 */ /* 0x000fea0003800000 */
[----:B------:R-:W-:Y:S02]  /*07c0*/  ISETP.GE.AND P0, PT, R10, RZ, PT ;  /* 0x000000ff0a00720c */ /* 0x000fe40003f06270 */
[----:B------:R-:W-:-:S11]  /*07d0*/  ISETP.GE.AND P1, PT, R11, RZ, PT ;  /* 0x000000ff0b00720c */ /* 0x000fd60003f26270 */
[----:B------:R-:W-:Y:S02]  /*07e0*/  @P0 IMAD.MOV.U32 R9, RZ, RZ, RZ ;  /* 0x000000ffff090224 */ /* 0x000fe400078e00ff */
[----:B------:R-:W-:Y:S01]  /*07f0*/  @!P0 FFMA R7, R0, 1.84467440737095516160e+19, RZ ;  /* 0x5f80000000078823 */ /* 0x000fe200000000ff */
[----:B------:R-:W-:Y:S02]  /*0800*/  @!P0 IMAD.MOV.U32 R9, RZ, RZ, -0x40 ;  /* 0xffffffc0ff098424 */ /* 0x000fe400078e00ff */
[----:B------:R-:W-:Y:S02]  /*0810*/  @!P1 FFMA R8, R3, 1.84467440737095516160e+19, RZ ;  /* 0x5f80000003089823 */ /* 0x000fe400000000ff */
[----:B------:R-:W-:-:S07]  /*0820*/  @!P1 VIADD R9, R9, 0x40 ;  /* 0x0000004009099836 */ /* 0x000fce0000000000 */
.L_x_9:
[----:B------:R-:W-:Y:S01]  /*0830*/  LEA R3, R6, 0xc0800000, 0x17 ;  /* 0xc080000006037811 */ /* 0x000fe200078eb8ff */
[----:B------:R-:W-:Y:S01]  /*0840*/  VIADD R5, R5, 0xffffff81 ;  /* 0xffffff8105057836 */ /* 0x000fe20000000000 */
[----:B------:R-:W-:Y:S03]  /*0850*/  BSSY.RECONVERGENT B2, `(.L_x_14) ;  /* 0x0000035000027945 */ /* 0x000fe60003800200 */
[----:B------:R-:W-:Y:S01]  /*0860*/  IMAD.IADD R3, R8, 0x1, -R3 ;  /* 0x0000000108037824 */ /* 0x000fe200078e0a03 */
[C---:B------:R-:W-:Y:S01]  /*0870*/  IADD3 R6, PT, PT, R5.reuse, 0x7f, -R6 ;  /* 0x0000007f05067810 */ /* 0x040fe20007ffe806 */
[----:B------:R-:W-:Y:S02]  /*0880*/  IMAD R0, R5, -0x800000, R7 ;  /* 0xff80000005007824 */ /* 0x000fe400078e0207 */
[----:B------:R-:W0:Y:S01]  /*0890*/  MUFU.RCP R8, R3 ;  /* 0x0000000300087308 */ /* 0x000e220000001000 */
[----:B------:R-:W-:Y:S01]  /*08a0*/  FADD.FTZ R11, -R3, -RZ ;  /* 0x800000ff030b7221 */ /* 0x000fe20000010100 */
[----:B------:R-:W-:-:S03]  /*08b0*/  IMAD.IADD R6, R6, 0x1, R9 ;  /* 0x0000000106067824 */ /* 0x000fc600078e0209 */
[----:B0-----:R-:W-:-:S04]  /*08c0*/  FFMA R13, R8, R11, 1 ;  /* 0x3f800000080d7423 */ /* 0x001fc8000000000b */
[----:B------:R-:W-:-:S04]  /*08d0*/  FFMA R10, R8, R13, R8 ;  /* 0x0000000d080a7223 */ /* 0x000fc80000000008 */
[----:B------:R-:W-:-:S04]  /*08e0*/  FFMA R7, R0, R10, RZ ;  /* 0x0000000a00077223 */ /* 0x000fc800000000ff */
[----:B------:R-:W-:-:S04]  /*08f0*/  FFMA R8, R11, R7, R0 ;  /* 0x000000070b087223 */ /* 0x000fc80000000000 */
[----:B------:R-:W-:-:S04]  /*0900*/  FFMA R7, R10, R8, R7 ;  /* 0x000000080a077223 */ /* 0x000fc80000000007 */
[----:B------:R-:W-:-:S04]  /*0910*/  FFMA R8, R11, R7, R0 ;  /* 0x000000070b087223 */ /* 0x000fc80000000000 */
[----:B------:R-:W-:-:S05]  /*0920*/  FFMA R0, R10, R8, R7 ;  /* 0x000000080a007223 */ /* 0x000fca0000000007 */
[----:B------:R-:W-:-:S04]  /*0930*/  SHF.R.U32.HI R3, RZ, 0x17, R0 ;  /* 0x00000017ff037819 */ /* 0x000fc80000011600 */
[----:B------:R-:W-:-:S05]  /*0940*/  LOP3.LUT R3, R3, 0xff, RZ, 0xc0, !PT ;  /* 0x000000ff03037812 */ /* 0x000fca00078ec0ff */
[----:B------:R-:W-:-:S04]  /*0950*/  IMAD.IADD R9, R3, 0x1, R6 ;  /* 0x0000000103097824 */ /* 0x000fc800078e0206 */
[----:B------:R-:W-:-:S05]  /*0960*/  VIADD R3, R9, 0xffffffff ;  /* 0xffffffff09037836 */ /* 0x000fca0000000000 */
[----:B------:R-:W-:-:S13]  /*0970*/  ISETP.GE.U32.AND P0, PT, R3, 0xfe, PT ;  /* 0x000000fe0300780c */ /* 0x000fda0003f06070 */
[----:B------:R-:W-:Y:S05]  /*0980*/  @!P0 BRA `(.L_x_15) ;  /* 0x0000000000808947 */ /* 0x000fea0003800000 */
[----:B------:R-:W-:-:S13]  /*0990*/  ISETP.GT.AND P0, PT, R9, 0xfe, PT ;  /* 0x000000fe0900780c */ /* 0x000fda0003f04270 */
[----:B------:R-:W-:Y:S05]  /*09a0*/  @P0 BRA `(.L_x_16) ;  /* 0x00000000006c0947 */ /* 0x000fea0003800000 */
[----:B------:R-:W-:-:S13]  /*09b0*/  ISETP.GE.AND P0, PT, R9, 0x1, PT ;  /* 0x000000010900780c */ /* 0x000fda0003f06270 */
[----:B------:R-:W-:Y:S05]  /*09c0*/  @P0 BRA `(.L_x_17) ;  /* 0x0000000000740947 */ /* 0x000fea0003800000 */
[----:B------:R-:W-:Y:S02]  /*09d0*/  ISETP.GE.AND P0, PT, R9, -0x18, PT ;  /* 0xffffffe80900780c */ /* 0x000fe40003f06270 */
[----:B------:R-:W-:-:S11]  /*09e0*/  LOP3.LUT R0, R0, 0x80000000, RZ, 0xc0, !PT ;  /* 0x8000000000007812 */ /* 0x000fd600078ec0ff */
[----:B------:R-:W-:Y:S05]  /*09f0*/  @!P0 BRA `(.L_x_17) ;  /* 0x0000000000688947 */ /* 0x000fea0003800000 */
[CCC-:B------:R-:W-:Y:S01]  /*0a00*/  FFMA.RZ R3, R10.reuse, R8.reuse, R7.reuse ;  /* 0x000000080a037223 */ /* 0x1c0fe2000000c007 */
[CCC-:B------:R-:W-:Y:S01]  /*0a10*/  FFMA.RM R6, R10.reuse, R8.reuse, R7.reuse ;  /* 0x000000080a067223 */ /* 0x1c0fe20000004007 */
[C---:B------:R-:W-:Y:S02]  /*0a20*/  ISETP.NE.AND P2, PT, R9.reuse, RZ, PT ;  /* 0x000000ff0900720c */ /* 0x040fe40003f45270 */
[----:B------:R-:W-:Y:S02]  /*0a30*/  ISETP.NE.AND P1, PT, R9, RZ, PT ;  /* 0x000000ff0900720c */ /* 0x000fe40003f25270 */
[----:B------:R-:W-:Y:S01]  /*0a40*/  LOP3.LUT R5, R3, 0x7fffff, RZ, 0xc0, !PT ;  /* 0x007fffff03057812 */ /* 0x000fe200078ec0ff */
[----:B------:R-:W-:Y:S01]  /*0a50*/  FFMA.RP R3, R10, R8, R7 ;  /* 0x000000080a037223 */ /* 0x000fe20000008007 */
[----:B------:R-:W-:Y:S02]  /*0a60*/  VIADD R8, R9, 0x20 ;  /* 0x0000002009087836 */ /* 0x000fe40000000000 */
[----:B------:R-:W-:Y:S01]  /*0a70*/  LOP3.LUT R5, R5, 0x800000, RZ, 0xfc, !PT ;  /* 0x0080000005057812 */ /* 0x000fe200078efcff */
[----:B------:R-:W-:Y:S01]  /*0a80*/  IMAD.MOV R7, RZ, RZ, -R9 ;  /* 0x000000ffff077224 */ /* 0x000fe200078e0a09 */
[----:B------:R-:W-:-:S02]  /*0a90*/  FSETP.NEU.FTZ.AND P0, PT, R3, R6, PT ;  /* 0x000000060300720b */ /* 0x000fc40003f1d000 */
[----:B------:R-:W-:Y:S02]  /*0aa0*/  SHF.L.U32 R8, R5, R8, RZ ;  /* 0x0000000805087219 */ /* 0x000fe400000006ff */
[----:B------:R-:W-:Y:S02]  /*0ab0*/  SEL R6, R7, RZ, P2 ;  /* 0x000000ff07067207 */ /* 0x000fe40001000000 */
[----:B------:R-:W-:Y:S02]  /*0ac0*/  ISETP.NE.AND P1, PT, R8, RZ, P1 ;  /* 0x000000ff0800720c */ /* 0x000fe40000f25270 */
[----:B------:R-:W-:Y:S02]  /*0ad0*/  SHF.R.U32.HI R6, RZ, R6, R5 ;  /* 0x00000006ff067219 */ /* 0x000fe40000011605 */
[----:B------:R-:W-:Y:S02]  /*0ae0*/  PLOP3.LUT P0, PT, P0, P1, PT, 0xf8, 0x8f ;  /* 0x00000000008f781c */ /* 0x000fe40000703f70 */
[----:B------:R-:W-:-:S02]  /*0af0*/  SHF.R.U32.HI R8, RZ, 0x1, R6 ;  /* 0x00000001ff087819 */ /* 0x000fc40000011606 */
[----:B------:R-:W-:-:S04]  /*0b00*/  SEL R3, RZ, 0x1, !P0 ;  /* 0x00000001ff037807 */ /* 0x000fc80004000000 */
[----:B------:R-:W-:-:S04]  /*0b10*/  LOP3.LUT R3, R3, 0x1, R8, 0xf8, !PT ;  /* 0x0000000103037812 */ /* 0x000fc800078ef808 */
[----:B------:R-:W-:-:S05]  /*0b20*/  LOP3.LUT R3, R3, R6, RZ, 0xc0, !PT ;  /* 0x0000000603037212 */ /* 0x000fca00078ec0ff */
[----:B------:R-:W-:-:S05]  /*0b30*/  IMAD.IADD R3, R8, 0x1, R3 ;  /* 0x0000000108037824 */ /* 0x000fca00078e0203 */
[----:B------:R-:W-:Y:S01]  /*0b40*/  LOP3.LUT R0, R3, R0, RZ, 0xfc, !PT ;  /* 0x0000000003007212 */ /* 0x000fe200078efcff */
[----:B------:R-:W-:Y:S06]  /*0b50*/  BRA `(.L_x_17) ;  /* 0x0000000000107947 */ /* 0x000fec0003800000 */
.L_x_16:
[----:B------:R-:W-:-:S04]  /*0b60*/  LOP3.LUT R0, R0, 0x80000000, RZ, 0xc0, !PT ;  /* 0x8000000000007812 */ /* 0x000fc800078ec0ff */
[----:B------:R-:W-:Y:S01]  /*0b70*/  LOP3.LUT R0, R0, 0x7f800000, RZ, 0xfc, !PT ;  /* 0x7f80000000007812 */ /* 0x000fe200078efcff */
[----:B------:R-:W-:Y:S06]  /*0b80*/  BRA `(.L_x_17) ;  /* 0x0000000000047947 */ /* 0x000fec0003800000 */
.L_x_15:
[----:B------:R-:W-:-:S07]  /*0b90*/  IMAD R0, R6, 0x800000, R0 ;  /* 0x0080000006007824 */ /* 0x000fce00078e0200 */
.L_x_17:
[----:B------:R-:W-:Y:S05]  /*0ba0*/  BSYNC.RECONVERGENT B2 ;  /* 0x0000000000027941 */ /* 0x000fea0003800200 */
.L_x_14:
[----:B------:R-:W-:Y:S05]  /*0bb0*/  BRA `(.L_x_18) ;  /* 0x0000000000207947 */ /* 0x000fea0003800000 */
.L_x_13:
[----:B------:R-:W-:-:S04]  /*0bc0*/  LOP3.LUT R0, R8, 0x80000000, R7, 0x48, !PT ;  /* 0x8000000008007812 */ /* 0x000fc800078e4807 */
[----:B------:R-:W-:Y:S01]  /*0bd0*/  LOP3.LUT R0, R0, 0x7f800000, RZ, 0xfc, !PT ;  /* 0x7f80000000007812 */ /* 0x000fe200078efcff */
[----:B------:R-:W-:Y:S06]  /*0be0*/  BRA `(.L_x_18) ;  /* 0x0000000000147947 */ /* 0x000fec0003800000 */
.L_x_12:
[----:B------:R-:W-:Y:S01]  /*0bf0*/  LOP3.LUT R0, R8, 0x80000000, R7, 0x48, !PT ;  /* 0x8000000008007812 */ /* 0x000fe200078e4807 */
[----:B------:R-:W-:Y:S06]  /*0c00*/  BRA `(.L_x_18) ;  /* 0x00000000000c7947 */ /* 0x000fec0003800000 */
.L_x_11:
[----:B------:R-:W0:Y:S01]  /*0c10*/  MUFU.RSQ R0, -QNAN ;  /* 0xffc0000000007908 */ /* 0x000e220000001400 */
[----:B------:R-:W-:Y:S05]  /*0c20*/  BRA `(.L_x_18) ;  /* 0x0000000000047947 */ /* 0x000fea0003800000 */
.L_x_10:
[----:B------:R-:W-:-:S07]  /*0c30*/  FADD.FTZ R0, R0, R3 ;  /* 0x0000000300007221 */ /* 0x000fce0000010000 */
.L_x_18:
[----:B------:R-:W-:Y:S05]  /*0c40*/  BSYNC.RECONVERGENT B1 ;  /* 0x0000000000017941 */ /* 0x000fea0003800200 */
.L_x_8:
[----:B------:R-:W-:-:S04]  /*0c50*/  IMAD.MOV.U32 R5, RZ, RZ, 0x0 ;  /* 0x00000000ff057424 */ /* 0x000fc800078e00ff */
[----:B0-----:R-:W-:Y:S05]  /*0c60*/  RET.REL.NODEC R4 `(_Z13softmaxKernelPfS_i) ;  /* 0xfffffff004e47950 */ /* 0x001fea0003c3ffff */
.L_x_19:
[----:B------:R-:W-:-:S00]  /*0c70*/  BRA `(.L_x_19) ;  /* 0xfffffffc00fc7947 */ /* 0x000fc0000383ffff */
[----:B------:R-:W-:-:S00]  /*0c80*/  NOP ;  /* 0x0000000000007918 */ /* 0x000fc00000000000 */
[----:B------:R-:W-:-:S00]  /*0c90*/  NOP ;  /* 0x0000000000007918 */ /* 0x000fc00000000000 */
[----:B------:R-:W-:-:S00]  /*0ca0*/  NOP ;  /* 0x0000000000007918 */ /* 0x000fc00000000000 */
[----:B------:R-:W-:-:S00]  /*0cb0*/  NOP ;  /* 0x0000000000007918 */ /* 0x000fc00000000000 */
[----:B------:R-:W-:-:S00]  /*0cc0*/  NOP ;  /* 0x0000000000007918 */ /* 0x000fc00000000000 */
[----:B------:R-:W-:-:S00]  /*0cd0*/  NOP ;  /* 0x0000000000007918 */ /* 0x000fc00000000000 */
[----:B------:R-:W-:-:S00]  /*0ce0*/  NOP ;  /* 0x0000000000007918 */ /* 0x000fc00000000000 */
[----:B------:R-:W-:-:S00]  /*0cf0*/  NOP ;  /* 0x0000000000007918 */ /* 0x000fc00000000000 */
.L_x_20:


//--------------------- .nv.shared._Z13softmaxKernelPfS_i --------------------------
	.section	.nv.shared._Z13softmaxKernelPfS_i,"aw",@nobits
	.sectionflags	@""
	.align	16
	.zero		1024


//--------------------- .nv.shared.reserved.0     --------------------------
	.section	.nv.shared.reserved.0,"aw",@nobits
	.weak		__nv_reservedSMEM_offset_0_alias
	.size		__nv_reservedSMEM_offset_0_alias, 0, 64
	.other		__nv_reservedSMEM_offset_0_alias,@"STO_CUDA_RESERVED_SHARED STV_DEFAULT"
__nv_reservedSMEM_offset_0_alias:
	.zero		0
	.zero		64


//--------------------- .nv.constant0._Z13softmaxKernelPfS_i --------------------------
	.section	.nv.constant0._Z13softmaxKernelPfS_i,"a",@progbits
	.sectionflags	@""
	.align	4
.nv.constant0._Z13softmaxKernelPfS_i:
	.zero		916


//--------------------- SYMBOLS --------------------------

	.type		.nv.reservedSmem.offset0,@object
	.size		.nv.reservedSmem.offset0,0x4
	.type		.nv.reservedSmem.cap,@object
	.size		.nv.reservedSmem.cap,0x4
